//
// Generated by NVIDIA NVVM Compiler
//
// Compiler Build ID: CL-36424714
// Cuda compilation tools, release 13.0, V13.0.88
// Based on NVVM 20.0.0
//

.version 9.0
.target sm_100
.address_size 64

	// .globl	_Z13reluDivergentPfS_i

.visible .entry _Z13reluDivergentPfS_i(
	.param .u64 .ptr .align 1 _Z13reluDivergentPfS_i_param_0,
	.param .u64 .ptr .align 1 _Z13reluDivergentPfS_i_param_1,
	.param .u32 _Z13reluDivergentPfS_i_param_2
)
{
	.reg .pred 	%p<3>;
	.reg .b32 	%r<7>;
	.reg .b32 	%f<2>;
	.reg .b64 	%rd<11>;

	ld.param.u64 	%rd2, [_Z13reluDivergentPfS_i_param_0];
	ld.param.u64 	%rd3, [_Z13reluDivergentPfS_i_param_1];
	ld.param.u32 	%r2, [_Z13reluDivergentPfS_i_param_2];
	cvta.to.global.u64 	%rd1, %rd3;
	mov.u32 	%r3, %ctaid.x;
	mov.u32 	%r4, %ntid.x;
	mov.u32 	%r5, %tid.x;
	mad.lo.s32 	%r1, %r3, %r4, %r5;
	setp.ge.u32 	%p1, %r1, %r2;
	@%p1 bra 	$L__BB0_4;
	cvta.to.global.u64 	%rd4, %rd2;
	mul.wide.u32 	%rd5, %r1, 4;
	add.s64 	%rd6, %rd4, %rd5;
	ld.global.f32 	%f1, [%rd6];
	setp.leu.f32 	%p2, %f1, 0f00000000;
	@%p2 bra 	$L__BB0_3;
	add.s64 	%rd10, %rd1, %rd5;
	st.global.f32 	[%rd10], %f1;
	bra.uni 	$L__BB0_4;
$L__BB0_3:
	add.s64 	%rd8, %rd1, %rd5;
	mov.b32 	%r6, 0;
	st.global.u32 	[%rd8], %r6;
$L__BB0_4:
	ret;

}
	// .globl	_Z16reluNonDivergentPfS_i
.visible .entry _Z16reluNonDivergentPfS_i(
	.param .u64 .ptr .align 1 _Z16reluNonDivergentPfS_i_param_0,
	.param .u64 .ptr .align 1 _Z16reluNonDivergentPfS_i_param_1,
	.param .u32 _Z16reluNonDivergentPfS_i_param_2
)
{
	.reg .pred 	%p<2>;
	.reg .b32 	%r<6>;
	.reg .b32 	%f<3>;
	.reg .b64 	%rd<8>;

	ld.param.u64 	%rd1, [_Z16reluNonDivergentPfS_i_param_0];
	ld.param.u64 	%rd2, [_Z16reluNonDivergentPfS_i_param_1];
	ld.param.u32 	%r2, [_Z16reluNonDivergentPfS_i_param_2];
	mov.u32 	%r3, %ctaid.x;
	mov.u32 	%r4, %ntid.x;
	mov.u32 	%r5, %tid.x;
	mad.lo.s32 	%r1, %r3, %r4, %r5;
	setp.ge.u32 	%p1, %r1, %r2;
	@%p1 bra 	$L__BB1_2;
	cvta.to.global.u64 	%rd3, %rd1;
	cvta.to.global.u64 	%rd4, %rd2;
	mul.wide.u32 	%rd5, %r1, 4;
	add.s64 	%rd6, %rd3, %rd5;
	ld.global.f32 	%f1, [%rd6];
	max.f32 	%f2, %f1, 0f00000000;
	add.s64 	%rd7, %rd4, %rd5;
	st.global.f32 	[%rd7], %f2;
$L__BB1_2:
	ret;

}


// ===== COMPILED SASS (sm_100) =====

	.target	sm_100

	.elftype	@"ET_EXEC"


//--------------------- .note.nv.tkinfo           --------------------------
	.section	.note.nv.tkinfo,"",@"SHT_NOTE"
	.sectionflags	@"SHF_NOTE_NV_TKINFO"
	.tkinfo
        /*0018*/ 	.word	0x00000002
        /*0030*/ 	.string	""
        /*0030*/ 	.string	"ptxas"
        /*0030*/ 	.string	"Cuda compilation tools, release 13.0, V13.0.88"
        /*0030*/ 	.string	"Build cuda_13.0.r13.0/compiler.36424714_0"
        /*0030*/ 	.string	"-arch sm_100 -m 64 "



//--------------------- .note.nv.cuinfo           --------------------------
	.section	.note.nv.cuinfo,"",@"SHT_NOTE"
	.sectionflags	@"SHF_NOTE_NV_CUINFO"
        /*0018*/ 	.short	0x0002
        /*001a*/ 	.short	0x0064
        /*001c*/ 	.short	0x0082
	.zero		2


//--------------------- .nv.info                  --------------------------
	.section	.nv.info,"",@"SHT_CUDA_INFO"
	.align	4


	//----- nvinfo : EIATTR_REGCOUNT
	.align		4
        /*0000*/ 	.byte	0x04, 0x2f
        /*0002*/ 	.short	(.L_1 - .L_0)
	.align		4
.L_0:
        /*0004*/ 	.word	index@(_Z13reluDivergentPfS_i)
        /*0008*/ 	.word	0x0000000a


	//----- nvinfo : EIATTR_FRAME_SIZE
	.align		4
.L_1:
        /*000c*/ 	.byte	0x04, 0x11
        /*000e*/ 	.short	(.L_3 - .L_2)
	.align		4
.L_2:
        /*0010*/ 	.word	index@(_Z13reluDivergentPfS_i)
        /*0014*/ 	.word	0x00000000


	//----- nvinfo : EIATTR_REGCOUNT
	.align		4
.L_3:
        /*0018*/ 	.byte	0x04, 0x2f
        /*001a*/ 	.short	(.L_5 - .L_4)
	.align		4
.L_4:
        /*001c*/ 	.word	index@(_Z16reluNonDivergentPfS_i)
        /*0020*/ 	.word	0x0000000a


	//----- nvinfo : EIATTR_FRAME_SIZE
	.align		4
.L_5:
        /*0024*/ 	.byte	0x04, 0x11
        /*0026*/ 	.short	(.L_7 - .L_6)
	.align		4
.L_6:
        /*0028*/ 	.word	index@(_Z16reluNonDivergentPfS_i)
        /*002c*/ 	.word	0x00000000


	//----- nvinfo : EIATTR_MIN_STACK_SIZE
	.align		4
.L_7:
        /*0030*/ 	.byte	0x04, 0x12
        /*0032*/ 	.short	(.L_9 - .L_8)
	.align		4
.L_8:
        /*0034*/ 	.word	index@(_Z16reluNonDivergentPfS_i)
        /*0038*/ 	.word	0x00000000


	//----- nvinfo : EIATTR_MIN_STACK_SIZE
	.align		4
.L_9:
        /*003c*/ 	.byte	0x04, 0x12
        /*003e*/ 	.short	(.L_11 - .L_10)
	.align		4
.L_10:
        /*0040*/ 	.word	index@(_Z13reluDivergentPfS_i)
        /*0044*/ 	.word	0x00000000
.L_11:


//--------------------- .nv.compat                --------------------------
	.section	.nv.compat,"",@"SHT_CUDA_COMPAT_INFO"
	.align	4
        /*0000*/ 	.byte	0x02, 0x09, 0x00, 0x00, 0x02, 0x02, 0x01, 0x00, 0x02, 0x05, 0x05, 0x00, 0x03, 0x07, 0x01, 0x01
        /*0010*/ 	.byte	0x02, 0x03, 0x00, 0x00, 0x02, 0x06, 0x01, 0x00, 0x04, 0x0b, 0x08, 0x00, 0x09, 0x00, 0x00, 0x00
        /*0020*/ 	.byte	0x00, 0x00, 0x00, 0x00


//--------------------- .nv.info._Z16reluNonDivergentPfS_i --------------------------
	.section	.nv.info._Z16reluNonDivergentPfS_i,"",@"SHT_CUDA_INFO"
	.sectionflags	@""
	.align	4


	//----- nvinfo : EIATTR_CUDA_API_VERSION
	.align		4
        /*0000*/ 	.byte	0x04, 0x37
        /*0002*/ 	.short	(.L_13 - .L_12)
.L_12:
        /*0004*/ 	.word	0x00000082


	//----- nvinfo : EIATTR_KPARAM_INFO
	.align		4
.L_13:
        /*0008*/ 	.byte	0x04, 0x17
        /*000a*/ 	.short	(.L_15 - .L_14)
.L_14:
        /*000c*/ 	.word	0x00000000
        /*0010*/ 	.short	0x0002
        /*0012*/ 	.short	0x0010
        /*0014*/ 	.byte	0x00, 0xf0, 0x11, 0x00


	//----- nvinfo : EIATTR_KPARAM_INFO
	.align		4
.L_15:
        /*0018*/ 	.byte	0x04, 0x17
        /*001a*/ 	.short	(.L_17 - .L_16)
.L_16:
        /*001c*/ 	.word	0x00000000
        /*0020*/ 	.short	0x0001
        /*0022*/ 	.short	0x0008
        /*0024*/ 	.byte	0x00, 0xf5, 0x21, 0x00


	//----- nvinfo : EIATTR_KPARAM_INFO
	.align		4
.L_17:
        /*0028*/ 	.byte	0x04, 0x17
        /*002a*/ 	.short	(.L_19 - .L_18)
.L_18:
        /*002c*/ 	.word	0x00000000
        /*0030*/ 	.short	0x0000
        /*0032*/ 	.short	0x0000
        /*0034*/ 	.byte	0x00, 0xf5, 0x21, 0x00


	//----- nvinfo : EIATTR_SPARSE_MMA_MASK
	.align		4
.L_19:
        /*0038*/ 	.byte	0x03, 0x50
        /*003a*/ 	.short	0x0000


	//----- nvinfo : EIATTR_MAXREG_COUNT
	.align		4
        /*003c*/ 	.byte	0x03, 0x1b
        /*003e*/ 	.short	0x00ff


	//----- nvinfo : EIATTR_MERCURY_ISA_VERSION
	.align		4
        /*0040*/ 	.byte	0x03, 0x5f
        /*0042*/ 	.short	0x0101


	//----- nvinfo : EIATTR_VRC_CTA_INIT_COUNT
	.align		4
        /*0044*/ 	.byte	0x02, 0x4a
	.zero		1
	.zero		1


	//----- nvinfo : EIATTR_EXIT_INSTR_OFFSETS
	.align		4
        /*0048*/ 	.byte	0x04, 0x1c
        /*004a*/ 	.short	(.L_21 - .L_20)


	//   ....[0]....
.L_20:
        /*004c*/ 	.word	0x00000070


	//   ....[1]....
        /*0050*/ 	.word	0x00000100


	//----- nvinfo : EIATTR_CBANK_PARAM_SIZE
	.align		4
.L_21:
        /*0054*/ 	.byte	0x03, 0x19
        /*0056*/ 	.short	0x0014


	//----- nvinfo : EIATTR_PARAM_CBANK
	.align		4
        /*0058*/ 	.byte	0x04, 0x0a
        /*005a*/ 	.short	(.L_23 - .L_22)
	.align		4
.L_22:
        /*005c*/ 	.word	index@(.nv.constant0._Z16reluNonDivergentPfS_i)
        /*0060*/ 	.short	0x0380
        /*0062*/ 	.short	0x0014


	//----- nvinfo : EIATTR_SW_WAR
	.align		4
.L_23:
        /*0064*/ 	.byte	0x04, 0x36
        /*0066*/ 	.short	(.L_25 - .L_24)
.L_24:
        /*0068*/ 	.word	0x00000008
.L_25:


//--------------------- .nv.info._Z13reluDivergentPfS_i --------------------------
	.section	.nv.info._Z13reluDivergentPfS_i,"",@"SHT_CUDA_INFO"
	.sectionflags	@""
	.align	4


	//----- nvinfo : EIATTR_CUDA_API_VERSION
	.align		4
        /*0000*/ 	.byte	0x04, 0x37
        /*0002*/ 	.short	(.L_27 - .L_26)
.L_26:
        /*0004*/ 	.word	0x00000082


	//----- nvinfo : EIATTR_KPARAM_INFO
	.align		4
.L_27:
        /*0008*/ 	.byte	0x04, 0x17
        /*000a*/ 	.short	(.L_29 - .L_28)
.L_28:
        /*000c*/ 	.word	0x00000000
        /*0010*/ 	.short	0x0002
        /*0012*/ 	.short	0x0010
        /*0014*/ 	.byte	0x00, 0xf0, 0x11, 0x00


	//----- nvinfo : EIATTR_KPARAM_INFO
	.align		4
.L_29:
        /*0018*/ 	.byte	0x04, 0x17
        /*001a*/ 	.short	(.L_31 - .L_30)
.L_30:
        /*001c*/ 	.word	0x00000000
        /*0020*/ 	.short	0x0001
        /*0022*/ 	.short	0x0008
        /*0024*/ 	.byte	0x00, 0xf5, 0x21, 0x00


	//----- nvinfo : EIATTR_KPARAM_INFO
	.align		4
.L_31:
        /*0028*/ 	.byte	0x04, 0x17
        /*002a*/ 	.short	(.L_33 - .L_32)
.L_32:
        /*002c*/ 	.word	0x00000000
        /*0030*/ 	.short	0x0000
        /*0032*/ 	.short	0x0000
        /*0034*/ 	.byte	0x00, 0xf5, 0x21, 0x00


	//----- nvinfo : EIATTR_SPARSE_MMA_MASK
	.align		4
.L_33:
        /*0038*/ 	.byte	0x03, 0x50
        /*003a*/ 	.short	0x0000


	//----- nvinfo : EIATTR_MAXREG_COUNT
	.align		4
        /*003c*/ 	.byte	0x03, 0x1b
        /*003e*/ 	.short	0x00ff


	//----- nvinfo : EIATTR_MERCURY_ISA_VERSION
	.align		4
        /*0040*/ 	.byte	0x03, 0x5f
        /*0042*/ 	.short	0x0101


	//----- nvinfo : EIATTR_VRC_CTA_INIT_COUNT
	.align		4
        /*0044*/ 	.byte	0x02, 0x4a
	.zero		1
	.zero		1


	//----- nvinfo : EIATTR_EXIT_INSTR_OFFSETS
	.align		4
        /*0048*/ 	.byte	0x04, 0x1c
        /*004a*/ 	.short	(.L_35 - .L_34)


	//   ....[0]....
.L_34:
        /*004c*/ 	.word	0x00000070


	//   ....[1]....
        /*0050*/ 	.word	0x00000100


	//   ....[2]....
        /*0054*/ 	.word	0x00000140


	//----- nvinfo : EIATTR_CBANK_PARAM_SIZE
	.align		4
.L_35:
        /*0058*/ 	.byte	0x03, 0x19
        /*005a*/ 	.short	0x0014


	//----- nvinfo : EIATTR_PARAM_CBANK
	.align		4
        /*005c*/ 	.byte	0x04, 0x0a
        /*005e*/ 	.short	(.L_37 - .L_36)
	.align		4
.L_36:
        /*0060*/ 	.word	index@(.nv.constant0._Z13reluDivergentPfS_i)
        /*0064*/ 	.short	0x0380
        /*0066*/ 	.short	0x0014


	//----- nvinfo : EIATTR_SW_WAR
	.align		4
.L_37:
        /*0068*/ 	.byte	0x04, 0x36
        /*006a*/ 	.short	(.L_39 - .L_38)
.L_38:
        /*006c*/ 	.word	0x00000008
.L_39:


//--------------------- .nv.callgraph             --------------------------
	.section	.nv.callgraph,"",@"SHT_CUDA_CALLGRAPH"
	.align	4
	.sectionentsize	8
	.align		4
        /*0000*/ 	.word	0x00000000
	.align		4
        /*0004*/ 	.word	0xffffffff
	.align		4
        /*0008*/ 	.word	0x00000000
	.align		4
        /*000c*/ 	.word	0xfffffffe
	.align		4
        /*0010*/ 	.word	0x00000000
	.align		4
        /*0014*/ 	.word	0xfffffffd
	.align		4
        /*0018*/ 	.word	0x00000000
	.align		4
        /*001c*/ 	.word	0xfffffffc


//--------------------- .text._Z16reluNonDivergentPfS_i --------------------------
	.section	.text._Z16reluNonDivergentPfS_i,"ax",@progbits
	.align	128
        .global         _Z16reluNonDivergentPfS_i
        .type           _Z16reluNonDivergentPfS_i,@function
        .size           _Z16reluNonDivergentPfS_i,(.L_x_2 - _Z16reluNonDivergentPfS_i)
        .other          _Z16reluNonDivergentPfS_i,@"STO_CUDA_ENTRY STV_DEFAULT"
_Z16reluNonDivergentPfS_i:
.text._Z16reluNonDivergentPfS_i:
[----:B------:R-:W-:Y:S01]  /*0000*/  LDC R1, c[0x0][0x37c] ;  /* 0x0000df00ff017b82 */ /* 0x000fe20000000800 */
[----:B------:R-:W0:Y:S07]  /*0010*/  S2R R0, SR_TID.X ;  /* 0x0000000000007919 */ /* 0x000e2e0000002100 */
[----:B------:R-:W0:Y:S01]  /*0020*/  S2UR UR4, SR_CTAID.X ;  /* 0x00000000000479c3 */ /* 0x000e220000002500 */
[----:B------:R-:W1:Y:S07]  /*0030*/  LDCU UR5, c[0x0][0x390] ;  /* 0x00007200ff0577ac */ /* 0x000e6e0008000800 */
[----:B------:R-:W0:Y:S02]  /*0040*/  LDC R7, c[0x0][0x360] ;  /* 0x0000d800ff077b82 */ /* 0x000e240000000800 */
[----:B0-----:R-:W-:-:S05]  /*0050*/  IMAD R7, R7, UR4, R0 ;  /* 0x0000000407077c24 */ /* 0x001fca000f8e0200 */
[----:B-1----:R-:W-:-:S13]  /*0060*/  ISETP.GE.U32.AND P0, PT, R7, UR5, PT ;  /* 0x0000000507007c0c */ /* 0x002fda000bf06070 */
[----:B------:R-:W-:Y:S05]  /*0070*/  @P0 EXIT ;  /* 0x000000000000094d */ /* 0x000fea0003800000 */
[----:B------:R-:W0:Y:S01]  /*0080*/  LDC.64 R2, c[0x0][0x380] ;  /* 0x0000e000ff027b82 */ /* 0x000e220000000a00 */
[----:B------:R-:W1:Y:S07]  /*0090*/  LDCU.64 UR4, c[0x0][0x358] ;  /* 0x00006b00ff0477ac */ /* 0x000e6e0008000a00 */
[----:B------:R-:W2:Y:S01]  /*00a0*/  LDC.64 R4, c[0x0][0x388] ;  /* 0x0000e200ff047b82 */ /* 0x000ea20000000a00 */
[----:B0-----:R-:W-:-:S06]  /*00b0*/  IMAD.WIDE.U32 R2, R7, 0x4, R2 ;  /* 0x0000000407027825 */ /* 0x001fcc00078e0002 */
[----:B-1----:R-:W3:Y:S01]  /*00c0*/  LDG.E R2, desc[UR4][R2.64] ;  /* 0x0000000402027981 */ /* 0x002ee2000c1e1900 */
[----:B--2---:R-:W-:Y:S01]  /*00d0*/  IMAD.WIDE.U32 R4, R7, 0x4, R4 ;  /* 0x0000000407047825 */ /* 0x004fe200078e0004 */
[----:B---3--:R-:W-:-:S05]  /*00e0*/  FMNMX R7, RZ, R2, !PT ;  /* 0x00000002ff077209 */ /* 0x008fca0007800000 */
[----:B------:R-:W-:Y:S01]  /*00f0*/  STG.E desc[UR4][R4.64], R7 ;  /* 0x0000000704007986 */ /* 0x000fe2000c101904 */
[----:B------:R-:W-:Y:S05]  /*0100*/  EXIT ;  /* 0x000000000000794d */ /* 0x000fea0003800000 */
.L_x_0:
[----:B------:R-:W-:-:S00]  /*0110*/  BRA `(.L_x_0) ;  /* 0xfffffffc00fc7947 */ /* 0x000fc0000383ffff */
[----:B------:R-:W-:-:S00]  /*0120*/  NOP ;  /* 0x0000000000007918 */ /* 0x000fc00000000000 */
        /* <DEDUP_REMOVED lines=13> */
.L_x_2:


//--------------------- .text._Z13reluDivergentPfS_i --------------------------
	.section	.text._Z13reluDivergentPfS_i,"ax",@progbits
	.align	128
        .global         _Z13reluDivergentPfS_i
        .type           _Z13reluDivergentPfS_i,@function
        .size           _Z13reluDivergentPfS_i,(.L_x_3 - _Z13reluDivergentPfS_i)
        .other          _Z13reluDivergentPfS_i,@"STO_CUDA_ENTRY STV_DEFAULT"
_Z13reluDivergentPfS_i:
.text._Z13reluDivergentPfS_i:
        /* <DEDUP_REMOVED lines=9> */
[----:B------:R-:W1:Y:S01]  /*0090*/  LDCU.64 UR4, c[0x0][0x358] ;  /* 0x00006b00ff0477ac */ /* 0x000e620008000a00 */
[----:B0-----:R-:W-:-:S06]  /*00a0*/  IMAD.WIDE.U32 R2, R7, 0x4, R2 ;  /* 0x0000000407027825 */ /* 0x001fcc00078e0002 */
[----:B-1----:R-:W2:Y:S02]  /*00b0*/  LDG.E R3, desc[UR4][R2.64] ;  /* 0x0000000402037981 */ /* 0x002ea4000c1e1900 */
[----:B--2---:R-:W-:-:S13]  /*00c0*/  FSETP.GT.AND P0, PT, R3, RZ, PT ;  /* 0x000000ff0300720b */ /* 0x004fda0003f04000 */
[----:B------:R-:W0:Y:S02]  /*00d0*/  @P0 LDC.64 R4, c[0x0][0x388] ;  /* 0x0000e200ff040b82 */ /* 0x000e240000000a00 */
[----:B0-----:R-:W-:-:S05]  /*00e0*/  @P0 IMAD.WIDE.U32 R4, R7, 0x4, R4 ;  /* 0x0000000407040825 */ /* 0x001fca00078e0004 */
[----:B------:R0:W-:Y:S01]  /*00f0*/  @P0 STG.E desc[UR4][R4.64], R3 ;  /* 0x0000000304000986 */ /* 0x0001e2000c101904 */
[----:B------:R-:W-:Y:S05]  /*0100*/  @P0 EXIT ;  /* 0x000000000000094d */ /* 0x000fea0003800000 */
[----:B0-----:R-:W0:Y:S02]  /*0110*/  LDC.64 R2, c[0x0][0x388] ;  /* 0x0000e200ff027b82 */ /* 0x001e240000000a00 */
[----:B0-----:R-:W-:-:S05]  /*0120*/  IMAD.WIDE.U32 R2, R7, 0x4, R2 ;  /* 0x0000000407027825 */ /* 0x001fca00078e0002 */
[----:B------:R-:W-:Y:S01]  /*0130*/  STG.E desc[UR4][R2.64], RZ ;  /* 0x000000ff02007986 */ /* 0x000fe2000c101904 */
[----:B------:R-:W-:Y:S05]  /*0140*/  EXIT ;  /* 0x000000000000794d */ /* 0x000fea0003800000 */
.L_x_1:
        /* <DEDUP_REMOVED lines=11> */
.L_x_3:


//--------------------- .nv.shared.reserved.0     --------------------------
	.section	.nv.shared.reserved.0,"aw",@nobits
	.weak		__nv_reservedSMEM_offset_0_alias
	.size		__nv_reservedSMEM_offset_0_alias, 0, 64
	.other		__nv_reservedSMEM_offset_0_alias,@"STO_CUDA_RESERVED_SHARED STV_DEFAULT"
__nv_reservedSMEM_offset_0_alias:
	.zero		0
	.zero		64


//--------------------- .nv.constant0._Z16reluNonDivergentPfS_i --------------------------
	.section	.nv.constant0._Z16reluNonDivergentPfS_i,"a",@progbits
	.sectionflags	@""
	.align	4
.nv.constant0._Z16reluNonDivergentPfS_i:
	.zero		916


//--------------------- .nv.constant0._Z13reluDivergentPfS_i --------------------------
	.section	.nv.constant0._Z13reluDivergentPfS_i,"a",@progbits
	.sectionflags	@""
	.align	4
.nv.constant0._Z13reluDivergentPfS_i:
	.zero		916


//--------------------- SYMBOLS --------------------------

	.type		.nv.reservedSmem.offset0,@object
	.size		.nv.reservedSmem.offset0,0x4
